//
// Generated by NVIDIA NVVM Compiler
//
// Compiler Build ID: CL-36424714
// Cuda compilation tools, release 13.0, V13.0.88
// Based on NVVM 20.0.0
//

.version 9.0
.target sm_100
.address_size 64

	// .globl	_ZN2k523sgemm_transposed_kernelILi128ELi128ELi16ELi8ELi8EEEviiifPfS1_fS1_
// _ZZN2k523sgemm_transposed_kernelILi128ELi128ELi16ELi8ELi8EEEviiifPfS1_fS1_E6A_tile has been demoted
// _ZZN2k523sgemm_transposed_kernelILi128ELi128ELi16ELi8ELi8EEEviiifPfS1_fS1_E6B_tile has been demoted

.visible .entry _ZN2k523sgemm_transposed_kernelILi128ELi128ELi16ELi8ELi8EEEviiifPfS1_fS1_(
	.param .u32 _ZN2k523sgemm_transposed_kernelILi128ELi128ELi16ELi8ELi8EEEviiifPfS1_fS1__param_0,
	.param .u32 _ZN2k523sgemm_transposed_kernelILi128ELi128ELi16ELi8ELi8EEEviiifPfS1_fS1__param_1,
	.param .u32 _ZN2k523sgemm_transposed_kernelILi128ELi128ELi16ELi8ELi8EEEviiifPfS1_fS1__param_2,
	.param .f32 _ZN2k523sgemm_transposed_kernelILi128ELi128ELi16ELi8ELi8EEEviiifPfS1_fS1__param_3,
	.param .u64 .ptr .align 1 _ZN2k523sgemm_transposed_kernelILi128ELi128ELi16ELi8ELi8EEEviiifPfS1_fS1__param_4,
	.param .u64 .ptr .align 1 _ZN2k523sgemm_transposed_kernelILi128ELi128ELi16ELi8ELi8EEEviiifPfS1_fS1__param_5,
	.param .f32 _ZN2k523sgemm_transposed_kernelILi128ELi128ELi16ELi8ELi8EEEviiifPfS1_fS1__param_6,
	.param .u64 .ptr .align 1 _ZN2k523sgemm_transposed_kernelILi128ELi128ELi16ELi8ELi8EEEviiifPfS1_fS1__param_7
)
{
	.reg .pred 	%p<4>;
	.reg .b32 	%r<85>;
	.reg .b32 	%f<679>;
	.reg .b64 	%rd<88>;
	// demoted variable
	.shared .align 4 .b8 _ZZN2k523sgemm_transposed_kernelILi128ELi128ELi16ELi8ELi8EEEviiifPfS1_fS1_E6A_tile[8192];
	// demoted variable
	.shared .align 4 .b8 _ZZN2k523sgemm_transposed_kernelILi128ELi128ELi16ELi8ELi8EEEviiifPfS1_fS1_E6B_tile[8192];
	ld.param.u32 	%r6, [_ZN2k523sgemm_transposed_kernelILi128ELi128ELi16ELi8ELi8EEEviiifPfS1_fS1__param_2];
	ld.param.u64 	%rd8, [_ZN2k523sgemm_transposed_kernelILi128ELi128ELi16ELi8ELi8EEEviiifPfS1_fS1__param_4];
	ld.param.u64 	%rd9, [_ZN2k523sgemm_transposed_kernelILi128ELi128ELi16ELi8ELi8EEEviiifPfS1_fS1__param_5];
	cvta.to.global.u64 	%rd10, %rd8;
	cvta.to.global.u64 	%rd11, %rd9;
	mov.u32 	%r7, %ctaid.y;
	mul.lo.s32 	%r8, %r7, %r6;
	shl.b32 	%r9, %r8, 7;
	mul.wide.u32 	%rd12, %r9, 4;
	add.s64 	%rd86, %rd10, %rd12;
	mov.u32 	%r10, %ctaid.x;
	shl.b32 	%r11, %r10, 7;
	mul.wide.u32 	%rd13, %r11, 4;
	add.s64 	%rd87, %rd11, %rd13;
	setp.lt.s32 	%p1, %r6, 1;
	mov.f32 	%f551, 0f00000000;
	mov.f32 	%f552, %f551;
	mov.f32 	%f553, %f551;
	mov.f32 	%f554, %f551;
	mov.f32 	%f555, %f551;
	mov.f32 	%f556, %f551;
	mov.f32 	%f557, %f551;
	mov.f32 	%f558, %f551;
	mov.f32 	%f559, %f551;
	mov.f32 	%f560, %f551;
	mov.f32 	%f561, %f551;
	mov.f32 	%f562, %f551;
	mov.f32 	%f563, %f551;
	mov.f32 	%f564, %f551;
	mov.f32 	%f565, %f551;
	mov.f32 	%f566, %f551;
	mov.f32 	%f567, %f551;
	mov.f32 	%f568, %f551;
	mov.f32 	%f569, %f551;
	mov.f32 	%f570, %f551;
	mov.f32 	%f571, %f551;
	mov.f32 	%f572, %f551;
	mov.f32 	%f573, %f551;
	mov.f32 	%f574, %f551;
	mov.f32 	%f575, %f551;
	mov.f32 	%f576, %f551;
	mov.f32 	%f577, %f551;
	mov.f32 	%f578, %f551;
	mov.f32 	%f579, %f551;
	mov.f32 	%f580, %f551;
	mov.f32 	%f581, %f551;
	mov.f32 	%f582, %f551;
	mov.f32 	%f583, %f551;
	mov.f32 	%f584, %f551;
	mov.f32 	%f585, %f551;
	mov.f32 	%f586, %f551;
	mov.f32 	%f587, %f551;
	mov.f32 	%f588, %f551;
	mov.f32 	%f589, %f551;
	mov.f32 	%f590, %f551;
	mov.f32 	%f591, %f551;
	mov.f32 	%f592, %f551;
	mov.f32 	%f593, %f551;
	mov.f32 	%f594, %f551;
	mov.f32 	%f595, %f551;
	mov.f32 	%f596, %f551;
	mov.f32 	%f597, %f551;
	mov.f32 	%f598, %f551;
	mov.f32 	%f599, %f551;
	mov.f32 	%f600, %f551;
	mov.f32 	%f601, %f551;
	mov.f32 	%f602, %f551;
	mov.f32 	%f603, %f551;
	mov.f32 	%f604, %f551;
	mov.f32 	%f605, %f551;
	mov.f32 	%f606, %f551;
	mov.f32 	%f607, %f551;
	mov.f32 	%f608, %f551;
	mov.f32 	%f609, %f551;
	mov.f32 	%f610, %f551;
	mov.f32 	%f611, %f551;
	mov.f32 	%f612, %f551;
	mov.f32 	%f613, %f551;
	mov.f32 	%f614, %f551;
	@%p1 bra 	$L__BB0_5;
	mov.b32 	%r83, 0;
	mov.f32 	%f551, 0f00000000;
	mov.u32 	%r15, %tid.x;
	shr.u32 	%r16, %r15, 5;
	shl.b32 	%r17, %r15, 2;
	and.b32  	%r18, %r17, 124;
$L__BB0_2:
	ld.param.u32 	%r81, [_ZN2k523sgemm_transposed_kernelILi128ELi128ELi16ELi8ELi8EEEviiifPfS1_fS1__param_2];
	ld.param.u32 	%r78, [_ZN2k523sgemm_transposed_kernelILi128ELi128ELi16ELi8ELi8EEEviiifPfS1_fS1__param_1];
	shl.b32 	%r14, %r78, 3;
	mad.lo.s32 	%r19, %r16, %r78, %r18;
	add.s32 	%r20, %r19, %r14;
	shl.b32 	%r21, %r81, 6;
	shr.u32 	%r22, %r15, 2;
	and.b32  	%r23, %r17, 12;
	mad.lo.s32 	%r24, %r22, %r81, %r23;
	add.s32 	%r25, %r24, %r21;
	mul.wide.u32 	%rd14, %r24, 4;
	add.s64 	%rd15, %rd86, %rd14;
	ld.global.v4.f32 	{%f261, %f262, %f263, %f264}, [%rd15];
	shl.b32 	%r26, %r15, 11;
	or.b32  	%r27, %r26, %r15;
	and.b32  	%r28, %r27, 7164;
	mov.u32 	%r29, _ZZN2k523sgemm_transposed_kernelILi128ELi128ELi16ELi8ELi8EEEviiifPfS1_fS1_E6A_tile;
	add.s32 	%r30, %r29, %r28;
	st.shared.f32 	[%r30], %f261;
	st.shared.f32 	[%r30+512], %f262;
	st.shared.f32 	[%r30+1024], %f263;
	st.shared.f32 	[%r30+1536], %f264;
	mul.wide.u32 	%rd16, %r25, 4;
	add.s64 	%rd17, %rd86, %rd16;
	ld.global.v4.f32 	{%f265, %f266, %f267, %f268}, [%rd17];
	st.shared.f32 	[%r30+256], %f265;
	st.shared.f32 	[%r30+768], %f266;
	st.shared.f32 	[%r30+1280], %f267;
	st.shared.f32 	[%r30+1792], %f268;
	mul.wide.s32 	%rd18, %r19, 4;
	add.s64 	%rd19, %rd87, %rd18;
	ld.global.v4.f32 	{%f269, %f270, %f271, %f272}, [%rd19];
	shl.b32 	%r31, %r15, 4;
	and.b32  	%r32, %r31, 496;
	shl.b32 	%r33, %r16, 9;
	or.b32  	%r34, %r33, %r32;
	mov.u32 	%r35, _ZZN2k523sgemm_transposed_kernelILi128ELi128ELi16ELi8ELi8EEEviiifPfS1_fS1_E6B_tile;
	add.s32 	%r36, %r35, %r34;
	st.shared.v4.f32 	[%r36], {%f269, %f270, %f271, %f272};
	mul.wide.s32 	%rd20, %r20, 4;
	add.s64 	%rd21, %rd87, %rd20;
	ld.global.v4.f32 	{%f273, %f274, %f275, %f276}, [%rd21];
	st.shared.v4.f32 	[%r36+4096], {%f273, %f274, %f275, %f276};
	bar.sync 	0;
	mov.b32 	%r84, 0;
$L__BB0_3:
	shl.b32 	%r37, %r84, 7;
	mov.u32 	%r38, %tid.x;
	shr.u32 	%r39, %r38, 1;
	and.b32  	%r40, %r39, 504;
	add.s32 	%r41, %r37, %r40;
	shl.b32 	%r42, %r41, 2;
	mov.u32 	%r43, _ZZN2k523sgemm_transposed_kernelILi128ELi128ELi16ELi8ELi8EEEviiifPfS1_fS1_E6A_tile;
	add.s32 	%r44, %r43, %r42;
	ld.shared.v4.f32 	{%f277, %f278, %f279, %f280}, [%r44];
	ld.shared.v4.f32 	{%f281, %f282, %f283, %f284}, [%r44+16];
	shl.b32 	%r45, %r38, 3;
	and.b32  	%r46, %r45, 120;
	or.b32  	%r47, %r37, %r46;
	shl.b32 	%r48, %r47, 2;
	mov.u32 	%r49, _ZZN2k523sgemm_transposed_kernelILi128ELi128ELi16ELi8ELi8EEEviiifPfS1_fS1_E6B_tile;
	add.s32 	%r50, %r49, %r48;
	ld.shared.v4.f32 	{%f285, %f286, %f287, %f288}, [%r50];
	ld.shared.v4.f32 	{%f289, %f290, %f291, %f292}, [%r50+16];
	fma.rn.f32 	%f614, %f277, %f285, %f614;
	fma.rn.f32 	%f613, %f277, %f286, %f613;
	fma.rn.f32 	%f612, %f277, %f287, %f612;
	fma.rn.f32 	%f611, %f277, %f288, %f611;
	fma.rn.f32 	%f610, %f277, %f289, %f610;
	fma.rn.f32 	%f609, %f277, %f290, %f609;
	fma.rn.f32 	%f608, %f277, %f291, %f608;
	fma.rn.f32 	%f607, %f277, %f292, %f607;
	fma.rn.f32 	%f606, %f278, %f285, %f606;
	fma.rn.f32 	%f605, %f278, %f286, %f605;
	fma.rn.f32 	%f604, %f278, %f287, %f604;
	fma.rn.f32 	%f603, %f278, %f288, %f603;
	fma.rn.f32 	%f602, %f278, %f289, %f602;
	fma.rn.f32 	%f601, %f278, %f290, %f601;
	fma.rn.f32 	%f600, %f278, %f291, %f600;
	fma.rn.f32 	%f599, %f278, %f292, %f599;
	fma.rn.f32 	%f598, %f279, %f285, %f598;
	fma.rn.f32 	%f597, %f279, %f286, %f597;
	fma.rn.f32 	%f596, %f279, %f287, %f596;
	fma.rn.f32 	%f595, %f279, %f288, %f595;
	fma.rn.f32 	%f594, %f279, %f289, %f594;
	fma.rn.f32 	%f593, %f279, %f290, %f593;
	fma.rn.f32 	%f592, %f279, %f291, %f592;
	fma.rn.f32 	%f591, %f279, %f292, %f591;
	fma.rn.f32 	%f590, %f280, %f285, %f590;
	fma.rn.f32 	%f589, %f280, %f286, %f589;
	fma.rn.f32 	%f588, %f280, %f287, %f588;
	fma.rn.f32 	%f587, %f280, %f288, %f587;
	fma.rn.f32 	%f586, %f280, %f289, %f586;
	fma.rn.f32 	%f585, %f280, %f290, %f585;
	fma.rn.f32 	%f584, %f280, %f291, %f584;
	fma.rn.f32 	%f583, %f280, %f292, %f583;
	fma.rn.f32 	%f582, %f281, %f285, %f582;
	fma.rn.f32 	%f581, %f281, %f286, %f581;
	fma.rn.f32 	%f580, %f281, %f287, %f580;
	fma.rn.f32 	%f579, %f281, %f288, %f579;
	fma.rn.f32 	%f578, %f281, %f289, %f578;
	fma.rn.f32 	%f577, %f281, %f290, %f577;
	fma.rn.f32 	%f576, %f281, %f291, %f576;
	fma.rn.f32 	%f575, %f281, %f292, %f575;
	fma.rn.f32 	%f574, %f282, %f285, %f574;
	fma.rn.f32 	%f573, %f282, %f286, %f573;
	fma.rn.f32 	%f572, %f282, %f287, %f572;
	fma.rn.f32 	%f571, %f282, %f288, %f571;
	fma.rn.f32 	%f570, %f282, %f289, %f570;
	fma.rn.f32 	%f569, %f282, %f290, %f569;
	fma.rn.f32 	%f568, %f282, %f291, %f568;
	fma.rn.f32 	%f567, %f282, %f292, %f567;
	fma.rn.f32 	%f566, %f283, %f285, %f566;
	fma.rn.f32 	%f565, %f283, %f286, %f565;
	fma.rn.f32 	%f564, %f283, %f287, %f564;
	fma.rn.f32 	%f563, %f283, %f288, %f563;
	fma.rn.f32 	%f562, %f283, %f289, %f562;
	fma.rn.f32 	%f561, %f283, %f290, %f561;
	fma.rn.f32 	%f560, %f283, %f291, %f560;
	fma.rn.f32 	%f559, %f283, %f292, %f559;
	fma.rn.f32 	%f558, %f284, %f285, %f558;
	fma.rn.f32 	%f557, %f284, %f286, %f557;
	fma.rn.f32 	%f556, %f284, %f287, %f556;
	fma.rn.f32 	%f555, %f284, %f288, %f555;
	fma.rn.f32 	%f554, %f284, %f289, %f554;
	fma.rn.f32 	%f553, %f284, %f290, %f553;
	fma.rn.f32 	%f552, %f284, %f291, %f552;
	fma.rn.f32 	%f551, %f284, %f292, %f551;
	add.s32 	%r84, %r84, 1;
	setp.ne.s32 	%p2, %r84, 16;
	@%p2 bra 	$L__BB0_3;
	ld.param.u32 	%r82, [_ZN2k523sgemm_transposed_kernelILi128ELi128ELi16ELi8ELi8EEEviiifPfS1_fS1__param_2];
	ld.param.u32 	%r79, [_ZN2k523sgemm_transposed_kernelILi128ELi128ELi16ELi8ELi8EEEviiifPfS1_fS1__param_1];
	bar.sync 	0;
	add.s32 	%r83, %r83, 16;
	setp.lt.s32 	%p3, %r83, %r82;
	shl.b32 	%r51, %r79, 4;
	mul.wide.s32 	%rd22, %r51, 4;
	add.s64 	%rd87, %rd87, %rd22;
	add.s64 	%rd86, %rd86, 64;
	@%p3 bra 	$L__BB0_2;
$L__BB0_5:
	ld.param.u64 	%rd85, [_ZN2k523sgemm_transposed_kernelILi128ELi128ELi16ELi8ELi8EEEviiifPfS1_fS1__param_7];
	ld.param.f32 	%f486, [_ZN2k523sgemm_transposed_kernelILi128ELi128ELi16ELi8ELi8EEEviiifPfS1_fS1__param_6];
	ld.param.f32 	%f485, [_ZN2k523sgemm_transposed_kernelILi128ELi128ELi16ELi8ELi8EEEviiifPfS1_fS1__param_3];
	ld.param.u32 	%r80, [_ZN2k523sgemm_transposed_kernelILi128ELi128ELi16ELi8ELi8EEEviiifPfS1_fS1__param_1];
	mov.u32 	%r52, %ctaid.y;
	mul.lo.s32 	%r53, %r52, %r80;
	shl.b32 	%r54, %r53, 7;
	mov.u32 	%r55, %ctaid.x;
	shl.b32 	%r56, %r55, 7;
	add.s32 	%r57, %r54, %r56;
	cvt.u64.u32 	%rd23, %r57;
	cvta.to.global.u64 	%rd24, %rd85;
	mov.u32 	%r58, %tid.x;
	shr.u32 	%r59, %r58, 1;
	and.b32  	%r60, %r59, 504;
	shl.b32 	%r61, %r58, 3;
	and.b32  	%r62, %r61, 120;
	mad.lo.s32 	%r63, %r60, %r80, %r62;
	cvt.s64.s32 	%rd25, %r63;
	add.s64 	%rd26, %rd25, %rd23;
	shl.b64 	%rd27, %rd26, 2;
	add.s64 	%rd28, %rd24, %rd27;
	ld.global.v4.f32 	{%f293, %f294, %f295, %f296}, [%rd28];
	mul.f32 	%f297, %f485, %f614;
	fma.rn.f32 	%f298, %f486, %f293, %f297;
	mul.f32 	%f299, %f485, %f613;
	fma.rn.f32 	%f300, %f486, %f294, %f299;
	mul.f32 	%f301, %f485, %f612;
	fma.rn.f32 	%f302, %f486, %f295, %f301;
	mul.f32 	%f303, %f485, %f611;
	fma.rn.f32 	%f304, %f486, %f296, %f303;
	st.global.v4.f32 	[%rd28], {%f298, %f300, %f302, %f304};
	ld.global.v4.f32 	{%f305, %f306, %f307, %f308}, [%rd28+16];
	mul.f32 	%f309, %f485, %f610;
	fma.rn.f32 	%f310, %f486, %f305, %f309;
	mul.f32 	%f311, %f485, %f609;
	fma.rn.f32 	%f312, %f486, %f306, %f311;
	mul.f32 	%f313, %f485, %f608;
	fma.rn.f32 	%f314, %f486, %f307, %f313;
	mul.f32 	%f315, %f485, %f607;
	fma.rn.f32 	%f316, %f486, %f308, %f315;
	st.global.v4.f32 	[%rd28+16], {%f310, %f312, %f314, %f316};
	add.s32 	%r64, %r63, %r80;
	cvt.s64.s32 	%rd29, %r64;
	add.s64 	%rd30, %rd29, %rd23;
	shl.b64 	%rd31, %rd30, 2;
	add.s64 	%rd32, %rd24, %rd31;
	ld.global.v4.f32 	{%f317, %f318, %f319, %f320}, [%rd32];
	mul.f32 	%f321, %f485, %f606;
	fma.rn.f32 	%f322, %f486, %f317, %f321;
	mul.f32 	%f323, %f485, %f605;
	fma.rn.f32 	%f324, %f486, %f318, %f323;
	mul.f32 	%f325, %f485, %f604;
	fma.rn.f32 	%f326, %f486, %f319, %f325;
	mul.f32 	%f327, %f485, %f603;
	fma.rn.f32 	%f328, %f486, %f320, %f327;
	st.global.v4.f32 	[%rd32], {%f322, %f324, %f326, %f328};
	add.s32 	%r65, %r64, 4;
	cvt.s64.s32 	%rd33, %r65;
	add.s64 	%rd34, %rd33, %rd23;
	shl.b64 	%rd35, %rd34, 2;
	add.s64 	%rd36, %rd24, %rd35;
	ld.global.v4.f32 	{%f329, %f330, %f331, %f332}, [%rd36];
	mul.f32 	%f333, %f485, %f602;
	fma.rn.f32 	%f334, %f486, %f329, %f333;
	mul.f32 	%f335, %f485, %f601;
	fma.rn.f32 	%f336, %f486, %f330, %f335;
	mul.f32 	%f337, %f485, %f600;
	fma.rn.f32 	%f338, %f486, %f331, %f337;
	mul.f32 	%f339, %f485, %f599;
	fma.rn.f32 	%f340, %f486, %f332, %f339;
	st.global.v4.f32 	[%rd36], {%f334, %f336, %f338, %f340};
	add.s32 	%r66, %r64, %r80;
	cvt.s64.s32 	%rd37, %r66;
	add.s64 	%rd38, %rd37, %rd23;
	shl.b64 	%rd39, %rd38, 2;
	add.s64 	%rd40, %rd24, %rd39;
	ld.global.v4.f32 	{%f341, %f342, %f343, %f344}, [%rd40];
	mul.f32 	%f345, %f485, %f598;
	fma.rn.f32 	%f346, %f486, %f341, %f345;
	mul.f32 	%f347, %f485, %f597;
	fma.rn.f32 	%f348, %f486, %f342, %f347;
	mul.f32 	%f349, %f485, %f596;
	fma.rn.f32 	%f350, %f486, %f343, %f349;
	mul.f32 	%f351, %f485, %f595;
	fma.rn.f32 	%f352, %f486, %f344, %f351;
	st.global.v4.f32 	[%rd40], {%f346, %f348, %f350, %f352};
	add.s32 	%r67, %r65, %r80;
	cvt.s64.s32 	%rd41, %r67;
	add.s64 	%rd42, %rd41, %rd23;
	shl.b64 	%rd43, %rd42, 2;
	add.s64 	%rd44, %rd24, %rd43;
	ld.global.v4.f32 	{%f353, %f354, %f355, %f356}, [%rd44];
	mul.f32 	%f357, %f485, %f594;
	fma.rn.f32 	%f358, %f486, %f353, %f357;
	mul.f32 	%f359, %f485, %f593;
	fma.rn.f32 	%f360, %f486, %f354, %f359;
	mul.f32 	%f361, %f485, %f592;
	fma.rn.f32 	%f362, %f486, %f355, %f361;
	mul.f32 	%f363, %f485, %f591;
	fma.rn.f32 	%f364, %f486, %f356, %f363;
	st.global.v4.f32 	[%rd44], {%f358, %f360, %f362, %f364};
	add.s32 	%r68, %r66, %r80;
	cvt.s64.s32 	%rd45, %r68;
	add.s64 	%rd46, %rd45, %rd23;
	shl.b64 	%rd47, %rd46, 2;
	add.s64 	%rd48, %rd24, %rd47;
	ld.global.v4.f32 	{%f365, %f366, %f367, %f368}, [%rd48];
	mul.f32 	%f369, %f485, %f590;
	fma.rn.f32 	%f370, %f486, %f365, %f369;
	mul.f32 	%f371, %f485, %f589;
	fma.rn.f32 	%f372, %f486, %f366, %f371;
	mul.f32 	%f373, %f485, %f588;
	fma.rn.f32 	%f374, %f486, %f367, %f373;
	mul.f32 	%f375, %f485, %f587;
	fma.rn.f32 	%f376, %f486, %f368, %f375;
	st.global.v4.f32 	[%rd48], {%f370, %f372, %f374, %f376};
	add.s32 	%r69, %r67, %r80;
	cvt.s64.s32 	%rd49, %r69;
	add.s64 	%rd50, %rd49, %rd23;
	shl.b64 	%rd51, %rd50, 2;
	add.s64 	%rd52, %rd24, %rd51;
	ld.global.v4.f32 	{%f377, %f378, %f379, %f380}, [%rd52];
	mul.f32 	%f381, %f485, %f586;
	fma.rn.f32 	%f382, %f486, %f377, %f381;
	mul.f32 	%f383, %f485, %f585;
	fma.rn.f32 	%f384, %f486, %f378, %f383;
	mul.f32 	%f385, %f485, %f584;
	fma.rn.f32 	%f386, %f486, %f379, %f385;
	mul.f32 	%f387, %f485, %f583;
	fma.rn.f32 	%f388, %f486, %f380, %f387;
	st.global.v4.f32 	[%rd52], {%f382, %f384, %f386, %f388};
	add.s32 	%r70, %r68, %r80;
	cvt.s64.s32 	%rd53, %r70;
	add.s64 	%rd54, %rd53, %rd23;
	shl.b64 	%rd55, %rd54, 2;
	add.s64 	%rd56, %rd24, %rd55;
	ld.global.v4.f32 	{%f389, %f390, %f391, %f392}, [%rd56];
	mul.f32 	%f393, %f485, %f582;
	fma.rn.f32 	%f394, %f486, %f389, %f393;
	mul.f32 	%f395, %f485, %f581;
	fma.rn.f32 	%f396, %f486, %f390, %f395;
	mul.f32 	%f397, %f485, %f580;
	fma.rn.f32 	%f398, %f486, %f391, %f397;
	mul.f32 	%f399, %f485, %f579;
	fma.rn.f32 	%f400, %f486, %f392, %f399;
	st.global.v4.f32 	[%rd56], {%f394, %f396, %f398, %f400};
	add.s32 	%r71, %r69, %r80;
	cvt.s64.s32 	%rd57, %r71;
	add.s64 	%rd58, %rd57, %rd23;
	shl.b64 	%rd59, %rd58, 2;
	add.s64 	%rd60, %rd24, %rd59;
	ld.global.v4.f32 	{%f401, %f402, %f403, %f404}, [%rd60];
	mul.f32 	%f405, %f485, %f578;
	fma.rn.f32 	%f406, %f486, %f401, %f405;
	mul.f32 	%f407, %f485, %f577;
	fma.rn.f32 	%f408, %f486, %f402, %f407;
	mul.f32 	%f409, %f485, %f576;
	fma.rn.f32 	%f410, %f486, %f403, %f409;
	mul.f32 	%f411, %f485, %f575;
	fma.rn.f32 	%f412, %f486, %f404, %f411;
	st.global.v4.f32 	[%rd60], {%f406, %f408, %f410, %f412};
	add.s32 	%r72, %r70, %r80;
	cvt.s64.s32 	%rd61, %r72;
	add.s64 	%rd62, %rd61, %rd23;
	shl.b64 	%rd63, %rd62, 2;
	add.s64 	%rd64, %rd24, %rd63;
	ld.global.v4.f32 	{%f413, %f414, %f415, %f416}, [%rd64];
	mul.f32 	%f417, %f485, %f574;
	fma.rn.f32 	%f418, %f486, %f413, %f417;
	mul.f32 	%f419, %f485, %f573;
	fma.rn.f32 	%f420, %f486, %f414, %f419;
	mul.f32 	%f421, %f485, %f572;
	fma.rn.f32 	%f422, %f486, %f415, %f421;
	mul.f32 	%f423, %f485, %f571;
	fma.rn.f32 	%f424, %f486, %f416, %f423;
	st.global.v4.f32 	[%rd64], {%f418, %f420, %f422, %f424};
	add.s32 	%r73, %r71, %r80;
	cvt.s64.s32 	%rd65, %r73;
	add.s64 	%rd66, %rd65, %rd23;
	shl.b64 	%rd67, %rd66, 2;
	add.s64 	%rd68, %rd24, %rd67;
	ld.global.v4.f32 	{%f425, %f426, %f427, %f428}, [%rd68];
	mul.f32 	%f429, %f485, %f570;
	fma.rn.f32 	%f430, %f486, %f425, %f429;
	mul.f32 	%f431, %f485, %f569;
	fma.rn.f32 	%f432, %f486, %f426, %f431;
	mul.f32 	%f433, %f485, %f568;
	fma.rn.f32 	%f434, %f486, %f427, %f433;
	mul.f32 	%f435, %f485, %f567;
	fma.rn.f32 	%f436, %f486, %f428, %f435;
	st.global.v4.f32 	[%rd68], {%f430, %f432, %f434, %f436};
	add.s32 	%r74, %r72, %r80;
	cvt.s64.s32 	%rd69, %r74;
	add.s64 	%rd70, %rd69, %rd23;
	shl.b64 	%rd71, %rd70, 2;
	add.s64 	%rd72, %rd24, %rd71;
	ld.global.v4.f32 	{%f437, %f438, %f439, %f440}, [%rd72];
	mul.f32 	%f441, %f485, %f566;
	fma.rn.f32 	%f442, %f486, %f437, %f441;
	mul.f32 	%f443, %f485, %f565;
	fma.rn.f32 	%f444, %f486, %f438, %f443;
	mul.f32 	%f445, %f485, %f564;
	fma.rn.f32 	%f446, %f486, %f439, %f445;
	mul.f32 	%f447, %f485, %f563;
	fma.rn.f32 	%f448, %f486, %f440, %f447;
	st.global.v4.f32 	[%rd72], {%f442, %f444, %f446, %f448};
	add.s32 	%r75, %r73, %r80;
	cvt.s64.s32 	%rd73, %r75;
	add.s64 	%rd74, %rd73, %rd23;
	shl.b64 	%rd75, %rd74, 2;
	add.s64 	%rd76, %rd24, %rd75;
	ld.global.v4.f32 	{%f449, %f450, %f451, %f452}, [%rd76];
	mul.f32 	%f453, %f485, %f562;
	fma.rn.f32 	%f454, %f486, %f449, %f453;
	mul.f32 	%f455, %f485, %f561;
	fma.rn.f32 	%f456, %f486, %f450, %f455;
	mul.f32 	%f457, %f485, %f560;
	fma.rn.f32 	%f458, %f486, %f451, %f457;
	mul.f32 	%f459, %f485, %f559;
	fma.rn.f32 	%f460, %f486, %f452, %f459;
	st.global.v4.f32 	[%rd76], {%f454, %f456, %f458, %f460};
	add.s32 	%r76, %r74, %r80;
	cvt.s64.s32 	%rd77, %r76;
	add.s64 	%rd78, %rd77, %rd23;
	shl.b64 	%rd79, %rd78, 2;
	add.s64 	%rd80, %rd24, %rd79;
	ld.global.v4.f32 	{%f461, %f462, %f463, %f464}, [%rd80];
	mul.f32 	%f465, %f485, %f558;
	fma.rn.f32 	%f466, %f486, %f461, %f465;
	mul.f32 	%f467, %f485, %f557;
	fma.rn.f32 	%f468, %f486, %f462, %f467;
	mul.f32 	%f469, %f485, %f556;
	fma.rn.f32 	%f470, %f486, %f463, %f469;
	mul.f32 	%f471, %f485, %f555;
	fma.rn.f32 	%f472, %f486, %f464, %f471;
	st.global.v4.f32 	[%rd80], {%f466, %f468, %f470, %f472};
	add.s32 	%r77, %r75, %r80;
	cvt.s64.s32 	%rd81, %r77;
	add.s64 	%rd82, %rd81, %rd23;
	shl.b64 	%rd83, %rd82, 2;
	add.s64 	%rd84, %rd24, %rd83;
	ld.global.v4.f32 	{%f473, %f474, %f475, %f476}, [%rd84];
	mul.f32 	%f477, %f485, %f554;
	fma.rn.f32 	%f478, %f486, %f473, %f477;
	mul.f32 	%f479, %f485, %f553;
	fma.rn.f32 	%f480, %f486, %f474, %f479;
	mul.f32 	%f481, %f485, %f552;
	fma.rn.f32 	%f482, %f486, %f475, %f481;
	mul.f32 	%f483, %f485, %f551;
	fma.rn.f32 	%f484, %f486, %f476, %f483;
	st.global.v4.f32 	[%rd84], {%f478, %f480, %f482, %f484};
	ret;

}


// ===== COMPILED SASS (sm_100) =====

	.target	sm_100

	.elftype	@"ET_EXEC"


//--------------------- .note.nv.tkinfo           --------------------------
	.section	.note.nv.tkinfo,"",@"SHT_NOTE"
	.sectionflags	@"SHF_NOTE_NV_TKINFO"
	.tkinfo
        /*0018*/ 	.word	0x00000002
        /*0030*/ 	.string	""
        /*0030*/ 	.string	"ptxas"
        /*0030*/ 	.string	"Cuda compilation tools, release 13.0, V13.0.88"
        /*0030*/ 	.string	"Build cuda_13.0.r13.0/compiler.36424714_0"
        /*0030*/ 	.string	"-arch sm_100 -m 64 "



//--------------------- .note.nv.cuinfo           --------------------------
	.section	.note.nv.cuinfo,"",@"SHT_NOTE"
	.sectionflags	@"SHF_NOTE_NV_CUINFO"
        /*0018*/ 	.short	0x0002
        /*001a*/ 	.short	0x0064
        /*001c*/ 	.short	0x0082
	.zero		2


//--------------------- .nv.info                  --------------------------
	.section	.nv.info,"",@"SHT_CUDA_INFO"
	.align	4


	//----- nvinfo : EIATTR_REGCOUNT
	.align		4
        /*0000*/ 	.byte	0x04, 0x2f
        /*0002*/ 	.short	(.L_1 - .L_0)
	.align		4
.L_0:
        /*0004*/ 	.word	index@(_ZN2k523sgemm_transposed_kernelILi128ELi128ELi16ELi8ELi8EEEviiifPfS1_fS1_)
        /*0008*/ 	.word	0x0000005d


	//----- nvinfo : EIATTR_FRAME_SIZE
	.align		4
.L_1:
        /*000c*/ 	.byte	0x04, 0x11
        /*000e*/ 	.short	(.L_3 - .L_2)
	.align		4
.L_2:
        /*0010*/ 	.word	index@(_ZN2k523sgemm_transposed_kernelILi128ELi128ELi16ELi8ELi8EEEviiifPfS1_fS1_)
        /*0014*/ 	.word	0x00000000


	//----- nvinfo : EIATTR_MIN_STACK_SIZE
	.align		4
.L_3:
        /*0018*/ 	.byte	0x04, 0x12
        /*001a*/ 	.short	(.L_5 - .L_4)
	.align		4
.L_4:
        /*001c*/ 	.word	index@(_ZN2k523sgemm_transposed_kernelILi128ELi128ELi16ELi8ELi8EEEviiifPfS1_fS1_)
        /*0020*/ 	.word	0x00000000
.L_5:


//--------------------- .nv.compat                --------------------------
	.section	.nv.compat,"",@"SHT_CUDA_COMPAT_INFO"
	.align	4
        /*0000*/ 	.byte	0x02, 0x09, 0x00, 0x00, 0x02, 0x02, 0x01, 0x00, 0x02, 0x05, 0x05, 0x00, 0x03, 0x07, 0x01, 0x01
        /*0010*/ 	.byte	0x02, 0x03, 0x00, 0x00, 0x02, 0x06, 0x01, 0x00, 0x04, 0x0b, 0x08, 0x00, 0x09, 0x00, 0x00, 0x00
        /*0020*/ 	.byte	0x00, 0x00, 0x00, 0x00


//--------------------- .nv.info._ZN2k523sgemm_transposed_kernelILi128ELi128ELi16ELi8ELi8EEEviiifPfS1_fS1_ --------------------------
	.section	.nv.info._ZN2k523sgemm_transposed_kernelILi128ELi128ELi16ELi8ELi8EEEviiifPfS1_fS1_,"",@"SHT_CUDA_INFO"
	.sectionflags	@""
	.align	4


	//----- nvinfo : EIATTR_CUDA_API_VERSION
	.align		4
        /*0000*/ 	.byte	0x04, 0x37
        /*0002*/ 	.short	(.L_7 - .L_6)
.L_6:
        /*0004*/ 	.word	0x00000082


	//----- nvinfo : EIATTR_KPARAM_INFO
	.align		4
.L_7:
        /*0008*/ 	.byte	0x04, 0x17
        /*000a*/ 	.short	(.L_9 - .L_8)
.L_8:
        /*000c*/ 	.word	0x00000000
        /*0010*/ 	.short	0x0007
        /*0012*/ 	.short	0x0028
        /*0014*/ 	.byte	0x00, 0xf5, 0x21, 0x00


	//----- nvinfo : EIATTR_KPARAM_INFO
	.align		4
.L_9:
        /*0018*/ 	.byte	0x04, 0x17
        /*001a*/ 	.short	(.L_11 - .L_10)
.L_10:
        /*001c*/ 	.word	0x00000000
        /*0020*/ 	.short	0x0006
        /*0022*/ 	.short	0x0020
        /*0024*/ 	.byte	0x00, 0xf0, 0x11, 0x00


	//----- nvinfo : EIATTR_KPARAM_INFO
	.align		4
.L_11:
        /*0028*/ 	.byte	0x04, 0x17
        /*002a*/ 	.short	(.L_13 - .L_12)
.L_12:
        /*002c*/ 	.word	0x00000000
        /*0030*/ 	.short	0x0005
        /*0032*/ 	.short	0x0018
        /*0034*/ 	.byte	0x00, 0xf5, 0x21, 0x00


	//----- nvinfo : EIATTR_KPARAM_INFO
	.align		4
.L_13:
        /*0038*/ 	.byte	0x04, 0x17
        /*003a*/ 	.short	(.L_15 - .L_14)
.L_14:
        /*003c*/ 	.word	0x00000000
        /*0040*/ 	.short	0x0004
        /*0042*/ 	.short	0x0010
        /*0044*/ 	.byte	0x00, 0xf5, 0x21, 0x00


	//----- nvinfo : EIATTR_KPARAM_INFO
	.align		4
.L_15:
        /*0048*/ 	.byte	0x04, 0x17
        /*004a*/ 	.short	(.L_17 - .L_16)
.L_16:
        /*004c*/ 	.word	0x00000000
        /*0050*/ 	.short	0x0003
        /*0052*/ 	.short	0x000c
        /*0054*/ 	.byte	0x00, 0xf0, 0x11, 0x00


	//----- nvinfo : EIATTR_KPARAM_INFO
	.align		4
.L_17:
        /*0058*/ 	.byte	0x04, 0x17
        /*005a*/ 	.short	(.L_19 - .L_18)
.L_18:
        /*005c*/ 	.word	0x00000000
        /*0060*/ 	.short	0x0002
        /*0062*/ 	.short	0x0008
        /*0064*/ 	.byte	0x00, 0xf0, 0x11, 0x00


	//----- nvinfo : EIATTR_KPARAM_INFO
	.align		4
.L_19:
        /*0068*/ 	.byte	0x04, 0x17
        /*006a*/ 	.short	(.L_21 - .L_20)
.L_20:
        /*006c*/ 	.word	0x00000000
        /*0070*/ 	.short	0x0001
        /*0072*/ 	.short	0x0004
        /*0074*/ 	.byte	0x00, 0xf0, 0x11, 0x00


	//----- nvinfo : EIATTR_KPARAM_INFO
	.align		4
.L_21:
        /*0078*/ 	.byte	0x04, 0x17
        /*007a*/ 	.short	(.L_23 - .L_22)
.L_22:
        /*007c*/ 	.word	0x00000000
        /*0080*/ 	.short	0x0000
        /*0082*/ 	.short	0x0000
        /*0084*/ 	.byte	0x00, 0xf0, 0x11, 0x00


	//----- nvinfo : EIATTR_SPARSE_MMA_MASK
	.align		4
.L_23:
        /*0088*/ 	.byte	0x03, 0x50
        /*008a*/ 	.short	0x0000


	//----- nvinfo : EIATTR_MAXREG_COUNT
	.align		4
        /*008c*/ 	.byte	0x03, 0x1b
        /*008e*/ 	.short	0x00ff


	//----- nvinfo : EIATTR_NUM_BARRIERS
	.align		4
        /*0090*/ 	.byte	0x02, 0x4c
        /*0092*/ 	.byte	0x01
	.zero		1


	//----- nvinfo : EIATTR_MERCURY_ISA_VERSION
	.align		4
        /*0094*/ 	.byte	0x03, 0x5f
        /*0096*/ 	.short	0x0101


	//----- nvinfo : EIATTR_VRC_CTA_INIT_COUNT
	.align		4
        /*0098*/ 	.byte	0x02, 0x4a
	.zero		1
	.zero		1


	//----- nvinfo : EIATTR_EXIT_INSTR_OFFSETS
	.align		4
        /*009c*/ 	.byte	0x04, 0x1c
        /*009e*/ 	.short	(.L_25 - .L_24)


	//   ....[0]....
.L_24:
        /*00a0*/ 	.word	0x00001b60


	//----- nvinfo : EIATTR_CBANK_PARAM_SIZE
	.align		4
.L_25:
        /*00a4*/ 	.byte	0x03, 0x19
        /*00a6*/ 	.short	0x0030


	//----- nvinfo : EIATTR_PARAM_CBANK
	.align		4
        /*00a8*/ 	.byte	0x04, 0x0a
        /*00aa*/ 	.short	(.L_27 - .L_26)
	.align		4
.L_26:
        /*00ac*/ 	.word	index@(.nv.constant0._ZN2k523sgemm_transposed_kernelILi128ELi128ELi16ELi8ELi8EEEviiifPfS1_fS1_)
        /*00b0*/ 	.short	0x0380
        /*00b2*/ 	.short	0x0030


	//----- nvinfo : EIATTR_SW_WAR
	.align		4
.L_27:
        /*00b4*/ 	.byte	0x04, 0x36
        /*00b6*/ 	.short	(.L_29 - .L_28)
.L_28:
        /*00b8*/ 	.word	0x00000008
.L_29:


//--------------------- .nv.callgraph             --------------------------
	.section	.nv.callgraph,"",@"SHT_CUDA_CALLGRAPH"
	.align	4
	.sectionentsize	8
	.align		4
        /*0000*/ 	.word	0x00000000
	.align		4
        /*0004*/ 	.word	0xffffffff
	.align		4
        /*0008*/ 	.word	0x00000000
	.align		4
        /*000c*/ 	.word	0xfffffffe
	.align		4
        /*0010*/ 	.word	0x00000000
	.align		4
        /*0014*/ 	.word	0xfffffffd
	.align		4
        /*0018*/ 	.word	0x00000000
	.align		4
        /*001c*/ 	.word	0xfffffffc


//--------------------- .text._ZN2k523sgemm_transposed_kernelILi128ELi128ELi16ELi8ELi8EEEviiifPfS1_fS1_ --------------------------
	.section	.text._ZN2k523sgemm_transposed_kernelILi128ELi128ELi16ELi8ELi8EEEviiifPfS1_fS1_,"ax",@progbits
	.align	128
        .global         _ZN2k523sgemm_transposed_kernelILi128ELi128ELi16ELi8ELi8EEEviiifPfS1_fS1_
        .type           _ZN2k523sgemm_transposed_kernelILi128ELi128ELi16ELi8ELi8EEEviiifPfS1_fS1_,@function
        .size           _ZN2k523sgemm_transposed_kernelILi128ELi128ELi16ELi8ELi8EEEviiifPfS1_fS1_,(.L_x_4 - _ZN2k523sgemm_transposed_kernelILi128ELi128ELi16ELi8ELi8EEEviiifPfS1_fS1_)
        .other          _ZN2k523sgemm_transposed_kernelILi128ELi128ELi16ELi8ELi8EEEviiifPfS1_fS1_,@"STO_CUDA_ENTRY STV_DEFAULT"
_ZN2k523sgemm_transposed_kernelILi128ELi128ELi16ELi8ELi8EEEviiifPfS1_fS1_:
.text._ZN2k523sgemm_transposed_kernelILi128ELi128ELi16ELi8ELi8EEEviiifPfS1_fS1_:
[----:B------:R-:W-:Y:S08]  /*0000*/  LDC R1, c[0x0][0x37c] ;  /* 0x0000df00ff017b82 */ /* 0x000ff00000000800 */
[----:B------:R-:W0:Y:S01]  /*0010*/  S2UR UR8, SR_CTAID.Y ;  /* 0x00000000000879c3 */ /* 0x000e220000002600 */
[----:B------:R-:W1:Y:S01]  /*0020*/  LDCU UR10, c[0x0][0x388] ;  /* 0x00007100ff0a77ac */ /* 0x000e620008000800 */
[----:B------:R-:W-:Y:S01]  /*0030*/  HFMA2 R0, -RZ, RZ, 0, 0 ;  /* 0x00000000ff007431 */ /* 0x000fe200000001ff */
[----:B------:R-:W-:Y:S01]  /*0040*/  CS2R R46, SRZ ;  /* 0x00000000002e7805 */ /* 0x000fe2000001ff00 */
[----:B------:R-:W-:Y:S01]  /*0050*/  HFMA2 R82, -RZ, RZ, 0, 0 ;  /* 0x00000000ff527431 */ /* 0x000fe200000001ff */
[----:B------:R-:W2:Y:S01]  /*0060*/  LDCU.128 UR4, c[0x0][0x390] ;  /* 0x00007200ff0477ac */ /* 0x000ea20008000c00 */
[----:B------:R-:W-:Y:S01]  /*0070*/  HFMA2 R78, -RZ, RZ, 0, 0 ;  /* 0x00000000ff4e7431 */ /* 0x000fe200000001ff */
[----:B------:R-:W-:Y:S01]  /*0080*/  CS2R R16, SRZ ;  /* 0x0000000000107805 */ /* 0x000fe2000001ff00 */
[----:B------:R-:W3:Y:S01]  /*0090*/  S2UR UR9, SR_CTAID.X ;  /* 0x00000000000979c3 */ /* 0x000ee20000002500 */
[----:B------:R-:W-:Y:S01]  /*00a0*/  HFMA2 R86, -RZ, RZ, 0, 0 ;  /* 0x00000000ff567431 */ /* 0x000fe200000001ff */
[----:B------:R-:W-:-:S02]  /*00b0*/  CS2R R44, SRZ ;  /* 0x00000000002c7805 */ /* 0x000fc4000001ff00 */
[----:B------:R-:W-:Y:S02]  /*00c0*/  CS2R R2, SRZ ;  /* 0x0000000000027805 */ /* 0x000fe4000001ff00 */
[----:B------:R-:W-:Y:S02]  /*00d0*/  CS2R R6, SRZ ;  /* 0x0000000000067805 */ /* 0x000fe4000001ff00 */
[----:B------:R-:W-:Y:S02]  /*00e0*/  CS2R R4, SRZ ;  /* 0x0000000000047805 */ /* 0x000fe4000001ff00 */
[----:B------:R-:W-:Y:S02]  /*00f0*/  CS2R R8, SRZ ;  /* 0x0000000000087805 */ /* 0x000fe4000001ff00 */
[----:B------:R-:W-:Y:S02]  /*0100*/  CS2R R10, SRZ ;  /* 0x00000000000a7805 */ /* 0x000fe4000001ff00 */
[----:B------:R-:W-:-:S02]  /*0110*/  CS2R R12, SRZ ;  /* 0x00000000000c7805 */ /* 0x000fc4000001ff00 */
[----:B------:R-:W-:Y:S02]  /*0120*/  CS2R R14, SRZ ;  /* 0x00000000000e7805 */ /* 0x000fe4000001ff00 */
[----:B------:R-:W-:Y:S01]  /*0130*/  CS2R R18, SRZ ;  /* 0x0000000000127805 */ /* 0x000fe2000001ff00 */
[----:B-1----:R-:W-:Y:S01]  /*0140*/  UISETP.GE.AND UP0, UPT, UR10, 0x1, UPT ;  /* 0x000000010a00788c */ /* 0x002fe2000bf06270 */
[----:B------:R-:W-:Y:S02]  /*0150*/  CS2R R40, SRZ ;  /* 0x0000000000287805 */ /* 0x000fe4000001ff00 */
[----:B------:R-:W-:Y:S02]  /*0160*/  CS2R R22, SRZ ;  /* 0x0000000000167805 */ /* 0x000fe4000001ff00 */
[----:B------:R-:W-:Y:S02]  /*0170*/  CS2R R42, SRZ ;  /* 0x00000000002a7805 */ /* 0x000fe4000001ff00 */
[----:B------:R-:W-:Y:S01]  /*0180*/  CS2R R20, SRZ ;  /* 0x0000000000147805 */ /* 0x000fe2000001ff00 */
[----:B0-----:R-:W-:Y:S01]  /*0190*/  UIMAD UR8, UR8, UR10, URZ ;  /* 0x0000000a080872a4 */ /* 0x001fe2000f8e02ff */
[----:B------:R-:W-:-:S02]  /*01a0*/  CS2R R50, SRZ ;  /* 0x0000000000327805 */ /* 0x000fc4000001ff00 */
[----:B------:R-:W-:Y:S02]  /*01b0*/  CS2R R48, SRZ ;  /* 0x0000000000307805 */ /* 0x000fe4000001ff00 */
[----:B------:R-:W-:Y:S01]  /*01c0*/  CS2R R56, SRZ ;  /* 0x0000000000387805 */ /* 0x000fe2000001ff00 */
[----:B------:R-:W-:Y:S01]  /*01d0*/  USHF.L.U32 UR8, UR8, 0x7, URZ ;  /* 0x0000000708087899 */ /* 0x000fe200080006ff */
[----:B------:R-:W-:Y:S02]  /*01e0*/  CS2R R54, SRZ ;  /* 0x0000000000367805 */ /* 0x000fe4000001ff00 */
[----:B------:R-:W-:Y:S02]  /*01f0*/  CS2R R52, SRZ ;  /* 0x0000000000347805 */ /* 0x000fe4000001ff00 */
[----:B------:R-:W-:Y:S01]  /*0200*/  CS2R R64, SRZ ;  /* 0x0000000000407805 */ /* 0x000fe2000001ff00 */
[----:B---3--:R-:W-:Y:S01]  /*0210*/  USHF.L.U32 UR9, UR9, 0x7, URZ ;  /* 0x0000000709097899 */ /* 0x008fe200080006ff */
[----:B------:R-:W-:-:S02]  /*0220*/  CS2R R62, SRZ ;  /* 0x00000000003e7805 */ /* 0x000fc4000001ff00 */
[----:B------:R-:W-:Y:S02]  /*0230*/  CS2R R60, SRZ ;  /* 0x00000000003c7805 */ /* 0x000fe4000001ff00 */
[----:B------:R-:W-:Y:S02]  /*0240*/  CS2R R58, SRZ ;  /* 0x00000000003a7805 */ /* 0x000fe4000001ff00 */
[----:B------:R-:W-:Y:S02]  /*0250*/  CS2R R68, SRZ ;  /* 0x0000000000447805 */ /* 0x000fe4000001ff00 */
[----:B------:R-:W-:Y:S02]  /*0260*/  CS2R R66, SRZ ;  /* 0x0000000000427805 */ /* 0x000fe4000001ff00 */
[----:B------:R-:W-:Y:S02]  /*0270*/  MOV R74, RZ ;  /* 0x000000ff004a7202 */ /* 0x000fe40000000f00 */
[----:B------:R-:W-:-:S02]  /*0280*/  CS2R R72, SRZ ;  /* 0x0000000000487805 */ /* 0x000fc4000001ff00 */
[----:B------:R-:W-:Y:S02]  /*0290*/  CS2R R70, SRZ ;  /* 0x0000000000467805 */ /* 0x000fe4000001ff00 */
[----:B------:R-:W-:Y:S01]  /*02a0*/  MOV R80, RZ ;  /* 0x000000ff00507202 */ /* 0x000fe20000000f00 */
[----:B------:R-:W0:Y:S01]  /*02b0*/  LDCU.64 UR14, c[0x0][0x358] ;  /* 0x00006b00ff0e77ac */ /* 0x000e220008000a00 */
[----:B------:R-:W-:Y:S02]  /*02c0*/  MOV R76, RZ ;  /* 0x000000ff004c7202 */ /* 0x000fe40000000f00 */
[----:B------:R-:W-:Y:S01]  /*02d0*/  MOV R84, RZ ;  /* 0x000000ff00547202 */ /* 0x000fe20000000f00 */
[----:B--2---:R-:W-:Y:S02]  /*02e0*/  UIMAD.WIDE.U32 UR6, UR9, 0x4, UR6 ;  /* 0x00000004090678a5 */ /* 0x004fe4000f8e0006 */
[----:B------:R-:W-:Y:S01]  /*02f0*/  UIMAD.WIDE.U32 UR4, UR8, 0x4, UR4 ;  /* 0x00000004080478a5 */ /* 0x000fe2000f8e0004 */
[----:B------:R-:W-:Y:S11]  /*0300*/  BRA.U !UP0, `(.L_x_0) ;  /* 0x0000000908347547 */ /* 0x000ff6000b800000 */
[----:B------:R-:W1:Y:S01]  /*0310*/  S2R R75, SR_TID.X ;  /* 0x00000000004b7919 */ /* 0x000e620000002100 */
[----:B------:R-:W-:Y:S01]  /*0320*/  MOV R46, RZ ;  /* 0x000000ff002e7202 */ /* 0x000fe20000000f00 */
[----:B------:R-:W-:Y:S01]  /*0330*/  UMOV UR8, UR4 ;  /* 0x0000000400087c82 */ /* 0x000fe20008000000 */
[----:B------:R-:W-:Y:S01]  /*0340*/  UMOV UR9, UR5 ;  /* 0x0000000500097c82 */ /* 0x000fe20008000000 */
[----:B------:R-:W-:Y:S01]  /*0350*/  UMOV UR4, URZ ;  /* 0x000000ff00047c82 */ /* 0x000fe20008000000 */
[----:B-1----:R-:W-:Y:S02]  /*0360*/  SHF.R.U32.HI R79, RZ, 0x5, R75 ;  /* 0x00000005ff4f7819 */ /* 0x002fe4000001164b */
[----:B------:R-:W-:-:S07]  /*0370*/  SHF.L.U32 R77, R75, 0x2, RZ ;  /* 0x000000024b4d7819 */ /* 0x000fce00000006ff */
.L_x_2:
[----:B------:R-:W1:Y:S01]  /*0380*/  LDCU UR16, c[0x0][0x388] ;  /* 0x00007100ff1077ac */ /* 0x000e620008000800 */
[----:B------:R-:W-:Y:S01]  /*0390*/  HFMA2 R29, -RZ, RZ, 0, 2.384185791015625e-07 ;  /* 0x00000004ff1d7431 */ /* 0x000fe200000001ff */
[----:B------:R-:W-:Y:S01]  /*03a0*/  SHF.R.U32.HI R24, RZ, 0x2, R75 ;  /* 0x00000002ff187819 */ /* 0x000fe2000001164b */
[----:B------:R-:W2:Y:S01]  /*03b0*/  LDCU UR11, c[0x0][0x384] ;  /* 0x00007080ff0b77ac */ /* 0x000ea20008000800 */
[C---:B------:R-:W-:Y:S02]  /*03c0*/  LOP3.LUT R25, R77.reuse, 0xc, RZ, 0xc0, !PT ;  /* 0x0000000c4d197812 */ /* 0x040fe400078ec0ff */
[----:B------:R-:W-:Y:S01]  /*03d0*/  LOP3.LUT R32, R77, 0x7c, RZ, 0xc0, !PT ;  /* 0x0000007c4d207812 */ /* 0x000fe200078ec0ff */
[----:B------:R-:W-:Y:S01]  /*03e0*/  HFMA2 R33, -RZ, RZ, 0, 2.384185791015625e-07 ;  /* 0x00000004ff217431 */ /* 0x000fe200000001ff */
[----:B------:R-:W-:Y:S01]  /*03f0*/  MOV R31, 0x4 ;  /* 0x00000004001f7802 */ /* 0x000fe20000000f00 */
[----:B-1----:R-:W-:Y:S01]  /*0400*/  IMAD R26, R24, UR16, R25 ;  /* 0x00000010181a7c24 */ /* 0x002fe2000f8e0219 */
[----:B------:R-:W-:-:S03]  /*0410*/  MOV R27, UR16 ;  /* 0x00000010001b7c02 */ /* 0x000fc60008000f00 */
[----:B------:R-:W-:Y:S01]  /*0420*/  IMAD.WIDE.U32 R24, R26, R29, UR8 ;  /* 0x000000081a187e25 */ /* 0x000fe2000f8e001d */
[----:B--2---:R-:W-:Y:S02]  /*0430*/  MOV R29, UR11 ;  /* 0x0000000b001d7c02 */ /* 0x004fe40008000f00 */
[----:B------:R-:W-:Y:S01]  /*0440*/  LEA R28, R27, R26, 0x6 ;  /* 0x0000001a1b1c7211 */ /* 0x000fe200078e30ff */
[----:B------:R-:W-:Y:S01]  /*0450*/  IMAD R32, R79, UR11, R32 ;  /* 0x0000000b4f207c24 */ /* 0x000fe2000f8e0220 */
[----:B------:R-:W-:Y:S01]  /*0460*/  MOV R37, 0x4 ;  /* 0x0000000400257802 */ /* 0x000fe20000000f00 */
[----:B0-----:R-:W2:Y:S03]  /*0470*/  LDG.E.128 R24, desc[UR14][R24.64] ;  /* 0x0000000e18187981 */ /* 0x001ea6000c1e1d00 */
[----:B------:R-:W-:Y:S01]  /*0480*/  LEA R36, R29, R32, 0x3 ;  /* 0x000000201d247211 */ /* 0x000fe200078e18ff */
[----:B------:R-:W-:-:S04]  /*0490*/  IMAD.WIDE.U32 R28, R28, R31, UR8 ;  /* 0x000000081c1c7e25 */ /* 0x000fc8000f8e001f */
[----:B------:R-:W-:Y:S02]  /*04a0*/  IMAD.WIDE R32, R32, R33, UR6 ;  /* 0x0000000620207e25 */ /* 0x000fe4000f8e0221 */
[----:B------:R-:W3:Y:S02]  /*04b0*/  LDG.E.128 R28, desc[UR14][R28.64] ;  /* 0x0000000e1c1c7981 */ /* 0x000ee4000c1e1d00 */
[----:B------:R-:W-:Y:S02]  /*04c0*/  IMAD.WIDE R36, R36, R37, UR6 ;  /* 0x0000000624247e25 */ /* 0x000fe4000f8e0225 */
[----:B------:R-:W4:Y:S04]  /*04d0*/  LDG.E.128 R32, desc[UR14][R32.64] ;  /* 0x0000000e20207981 */ /* 0x000f28000c1e1d00 */
[----:B------:R-:W5:Y:S01]  /*04e0*/  LDG.E.128 R36, desc[UR14][R36.64] ;  /* 0x0000000e24247981 */ /* 0x000f62000c1e1d00 */
[----:B------:R-:W0:Y:S01]  /*04f0*/  S2UR UR10, SR_CgaCtaId ;  /* 0x00000000000a79c3 */ /* 0x000e220000008800 */
[C---:B------:R-:W-:Y:S01]  /*0500*/  SHF.L.U32 R88, R75.reuse, 0xb, RZ ;  /* 0x0000000b4b587819 */ /* 0x040fe200000006ff */
[----:B------:R-:W-:Y:S01]  /*0510*/  UMOV UR5, 0x400 ;  /* 0x0000040000057882 */ /* 0x000fe20000000000 */
[----:B------:R-:W-:-:S02]  /*0520*/  SHF.L.U32 R81, R75, 0x4, RZ ;  /* 0x000000044b517819 */ /* 0x000fc400000006ff */
[----:B------:R-:W-:Y:S02]  /*0530*/  LOP3.LUT R88, R88, 0x1bfc, R75, 0xc8, !PT ;  /* 0x00001bfc58587812 */ /* 0x000fe400078ec84b */
[----:B------:R-:W1:Y:S01]  /*0540*/  S2R R75, SR_TID.X ;  /* 0x00000000004b7919 */ /* 0x000e620000002100 */
[----:B------:R-:W-:-:S04]  /*0550*/  LOP3.LUT R90, R81, 0x1f0, RZ, 0xc0, !PT ;  /* 0x000001f0515a7812 */ /* 0x000fc800078ec0ff */
[----:B------:R-:W-:Y:S01]  /*0560*/  LEA R90, R79, R90, 0x9 ;  /* 0x0000005a4f5a7211 */ /* 0x000fe200078e48ff */
[----:B0-----:R-:W-:Y:S02]  /*0570*/  ULEA UR12, UR10, UR5, 0x18 ;  /* 0x000000050a0c7291 */ /* 0x001fe4000f8ec0ff */
[----:B------:R-:W-:-:S04]  /*0580*/  UIADD3 UR5, UPT, UPT, UR5, 0x2000, URZ ;  /* 0x0000200005057890 */ /* 0x000fc8000fffe0ff */
[----:B------:R-:W-:-:S03]  /*0590*/  ULEA UR10, UR10, UR5, 0x18 ;  /* 0x000000050a0a7291 */ /* 0x000fc6000f8ec0ff */
[----:B------:R-:W-:Y:S01]  /*05a0*/  UMOV UR5, URZ ;  /* 0x000000ff00057c82 */ /* 0x000fe20008000000 */
[----:B-1----:R-:W-:Y:S01]  /*05b0*/  SHF.L.U32 R85, R75, 0x3, RZ ;  /* 0x000000034b557819 */ /* 0x002fe200000006ff */
[----:B--2---:R0:W-:Y:S04]  /*05c0*/  STS [R88+UR12], R24 ;  /* 0x0000001858007988 */ /* 0x0041e8000800080c */
[----:B------:R1:W-:Y:S04]  /*05d0*/  STS [R88+UR12+0x200], R25 ;  /* 0x0002001958007988 */ /* 0x0003e8000800080c */
[----:B------:R1:W-:Y:S04]  /*05e0*/  STS [R88+UR12+0x400], R26 ;  /* 0x0004001a58007988 */ /* 0x0003e8000800080c */
[----:B------:R1:W-:Y:S04]  /*05f0*/  STS [R88+UR12+0x600], R27 ;  /* 0x0006001b58007988 */ /* 0x0003e8000800080c */
[----:B---3--:R1:W-:Y:S04]  /*0600*/  STS [R88+UR12+0x100], R28 ;  /* 0x0001001c58007988 */ /* 0x0083e8000800080c */
[----:B------:R1:W-:Y:S04]  /*0610*/  STS [R88+UR12+0x300], R29 ;  /* 0x0003001d58007988 */ /* 0x0003e8000800080c */
[----:B------:R1:W-:Y:S04]  /*0620*/  STS [R88+UR12+0x500], R30 ;  /* 0x0005001e58007988 */ /* 0x0003e8000800080c */
[----:B------:R1:W-:Y:S04]  /*0630*/  STS [R88+UR12+0x700], R31 ;  /* 0x0007001f58007988 */ /* 0x0003e8000800080c */
[----:B----4-:R1:W-:Y:S04]  /*0640*/  STS.128 [R90+UR10], R32 ;  /* 0x000000205a007988 */ /* 0x0103e80008000c0a */
[----:B-----5:R1:W-:Y:S01]  /*0650*/  STS.128 [R90+UR10+0x1000], R36 ;  /* 0x001000245a007988 */ /* 0x0203e20008000c0a */
[----:B0-----:R-:W-:-:S04]  /*0660*/  SHF.R.U32.HI R24, RZ, 0x1, R75 ;  /* 0x00000001ff187819 */ /* 0x001fc8000001164b */
[----:B------:R-:W-:Y:S01]  /*0670*/  LOP3.LUT R81, R24, 0x1f8, RZ, 0xc0, !PT ;  /* 0x000001f818517812 */ /* 0x000fe200078ec0ff */
[----:B------:R-:W-:Y:S06]  /*0680*/  BAR.SYNC.DEFER_BLOCKING 0x0 ;  /* 0x0000000000007b1d */ /* 0x000fec0000010000 */
.L_x_1:
[----:B------:R-:W-:Y:S02]  /*0690*/  USHF.L.U32 UR13, UR5, 0x7, URZ ;  /* 0x00000007050d7899 */ /* 0x000fe400080006ff */
[----:B------:R-:W-:-:S04]  /*06a0*/  UIADD3 UR5, UPT, UPT, UR5, 0x1, URZ ;  /* 0x0000000105057890 */ /* 0x000fc8000fffe0ff */
[----:B-1----:R-:W-:Y:S01]  /*06b0*/  MOV R26, UR13 ;  /* 0x0000000d001a7c02 */ /* 0x002fe20008000f00 */
[----:B------:R-:W-:Y:S01]  /*06c0*/  UISETP.NE.AND UP0, UPT, UR5, 0x10, UPT ;  /* 0x000000100500788c */ /* 0x000fe2000bf05270 */
[----:B------:R-:W-:Y:S02]  /*06d0*/  IADD3 R24, PT, PT, R81, UR13, RZ ;  /* 0x0000000d51187c10 */ /* 0x000fe4000fffe0ff */
[----:B------:R-:W-:Y:S02]  /*06e0*/  LOP3.LUT R25, R26, 0x78, R85, 0xf8, !PT ;  /* 0x000000781a197812 */ /* 0x000fe400078ef855 */
[----:B------:R-:W-:Y:S02]  /*06f0*/  LEA R83, R24, UR12, 0x2 ;  /* 0x0000000c18537c11 */ /* 0x000fe4000f8e10ff */
[----:B------:R-:W-:-:S03]  /*0700*/  LEA R87, R25, UR10, 0x2 ;  /* 0x0000000a19577c11 */ /* 0x000fc6000f8e10ff */
[----:B------:R-:W-:Y:S04]  /*0710*/  LDS.128 R24, [R83] ;  /* 0x0000000053187984 */ /* 0x000fe80000000c00 */
[----:B------:R-:W0:Y:S04]  /*0720*/  LDS.128 R28, [R87] ;  /* 0x00000000571c7984 */ /* 0x000e280000000c00 */
[----:B------:R-:W1:Y:S04]  /*0730*/  LDS.128 R32, [R83+0x10] ;  /* 0x0000100053207984 */ /* 0x000e680000000c00 */
[----:B------:R-:W2:Y:S01]  /*0740*/  LDS.128 R36, [R87+0x10] ;  /* 0x0000100057247984 */ /* 0x000ea20000000c00 */
[-C--:B0-----:R-:W-:Y:S01]  /*0750*/  FFMA R67, R24, R28.reuse, R67 ;  /* 0x0000001c18437223 */ /* 0x081fe20000000043 */
[-C--:B------:R-:W-:Y:S01]  /*0760*/  FFMA R76, R25, R28.reuse, R76 ;  /* 0x0000001c194c7223 */ /* 0x080fe2000000004c */
[-C--:B------:R-:W-:Y:S01]  /*0770*/  FFMA R53, R26, R28.reuse, R53 ;  /* 0x0000001c1a357223 */ /* 0x080fe20000000035 */
[-C--:B------:R-:W-:Y:S01]  /*0780*/  FFMA R58, R27, R28.reuse, R58 ;  /* 0x0000001c1b3a7223 */ /* 0x080fe2000000003a */
[-C--:B-1----:R-:W-:Y:S01]  /*0790*/  FFMA R23, R32, R28.reuse, R23 ;  /* 0x0000001c20177223 */ /* 0x082fe20000000017 */
[-C--:B------:R-:W-:Y:S01]  /*07a0*/  FFMA R20, R33, R28.reuse, R20 ;  /* 0x0000001c21147223 */ /* 0x080fe20000000014 */
[-C--:B------:R-:W-:Y:S01]  /*07b0*/  FFMA R7, R34, R28.reuse, R7 ;  /* 0x0000001c22077223 */ /* 0x080fe20000000007 */
[----:B------:R-:W-:Y:S01]  /*07c0*/  FFMA R0, R35, R28, R0 ;  /* 0x0000001c23007223 */ /* 0x000fe20000000000 */
[-C--:B------:R-:W-:Y:S01]  /*07d0*/  FFMA R69, R24, R29.reuse, R69 ;  /* 0x0000001d18457223 */ /* 0x080fe20000000045 */
[-C--:B------:R-:W-:Y:S01]  /*07e0*/  FFMA R78, R25, R29.reuse, R78 ;  /* 0x0000001d194e7223 */ /* 0x080fe2000000004e */
[-C--:B------:R-:W-:Y:S01]  /*07f0*/  FFMA R55, R26, R29.reuse, R55 ;  /* 0x0000001d1a377223 */ /* 0x080fe20000000037 */
[-C--:B------:R-:W-:Y:S01]  /*0800*/  FFMA R60, R27, R29.reuse, R60 ;  /* 0x0000001d1b3c7223 */ /* 0x080fe2000000003c */
[-C--:B------:R-:W-:Y:S01]  /*0810*/  FFMA R41, R32, R29.reuse, R41 ;  /* 0x0000001d20297223 */ /* 0x080fe20000000029 */
        /* <DEDUP_REMOVED lines=19> */
[C---:B--2---:R-:W-:Y:S01]  /*0950*/  FFMA R63, R24.reuse, R36, R63 ;  /* 0x00000024183f7223 */ /* 0x044fe2000000003f */
[C---:B------:R-:W-:Y:S01]  /*0960*/  FFMA R84, R24.reuse, R37, R84 ;  /* 0x0000002518547223 */ /* 0x040fe20000000054 */
[C---:B------:R-:W-:Y:S01]  /*0970*/  FFMA R65, R24.reuse, R38, R65 ;  /* 0x0000002618417223 */ /* 0x040fe20000000041 */
[----:B------:R-:W-:Y:S01]  /*0980*/  FFMA R86, R24, R39, R86 ;  /* 0x0000002718567223 */ /* 0x000fe20000000056 */
[C---:B------:R-:W-:Y:S01]  /*0990*/  FFMA R70, R25.reuse, R36, R70 ;  /* 0x0000002419467223 */ /* 0x040fe20000000046 */
        /* <DEDUP_REMOVED lines=27> */
[----:B------:R-:W-:Y:S06]  /*0b50*/  BRA.U UP0, `(.L_x_1) ;  /* 0xfffffff900cc7547 */ /* 0x000fec000b83ffff */
[----:B------:R-:W-:Y:S01]  /*0b60*/  BAR.SYNC.DEFER_BLOCKING 0x0 ;  /* 0x0000000000007b1d */ /* 0x000fe20000010000 */
[----:B------:R-:W-:Y:S02]  /*0b70*/  UIADD3 UR8, UP0, UPT, UR8, 0x40, URZ ;  /* 0x0000004008087890 */ /* 0x000fe4000ff1e0ff */
[----:B------:R-:W-:Y:S02]  /*0b80*/  UIADD3 UR4, UPT, UPT, UR4, 0x10, URZ ;  /* 0x0000001004047890 */ /* 0x000fe4000fffe0ff */
[----:B------:R-:W-:Y:S02]  /*0b90*/  UIADD3.X UR9, UPT, UPT, URZ, UR9, URZ, UP0, !UPT ;  /* 0x00000009ff097290 */ /* 0x000fe400087fe4ff */
[----:B------:R-:W-:Y:S02]  /*0ba0*/  UISETP.GE.AND UP0, UPT, UR4, UR16, UPT ;  /* 0x000000100400728c */ /* 0x000fe4000bf06270 */
[----:B------:R-:W-:-:S04]  /*0bb0*/  USHF.L.U32 UR5, UR11, 0x4, URZ ;  /* 0x000000040b057899 */ /* 0x000fc800080006ff */
[----:B------:R-:W-:-:S03]  /*0bc0*/  UIMAD.WIDE UR6, UR5, 0x4, UR6 ;  /* 0x00000004050678a5 */ /* 0x000fc6000f8e0206 */
[----:B------:R-:W-:Y:S09]  /*0bd0*/  BRA.U !UP0, `(.L_x_2) ;  /* 0xfffffff508e87547 */ /* 0x000ff2000b83ffff */
.L_x_0:
[----:B------:R-:W1:Y:S01]  /*0be0*/  S2R R24, SR_TID.X ;  /* 0x0000000000187919 */ /* 0x000e620000002100 */
[----:B------:R-:W-:Y:S01]  /*0bf0*/  S2UR UR4, SR_CTAID.Y ;  /* 0x00000000000479c3 */ /* 0x000fe20000002600 */
[----:B------:R-:W2:Y:S01]  /*0c00*/  LDCU UR9, c[0x0][0x384] ;  /* 0x00007080ff0977ac */ /* 0x000ea20008000800 */
[----:B------:R-:W3:Y:S06]  /*0c10*/  LDCU.64 UR6, c[0x0][0x3a8] ;  /* 0x00007500ff0677ac */ /* 0x000eec0008000a00 */
[----:B------:R-:W2:Y:S01]  /*0c20*/  S2UR UR5, SR_CTAID.X ;  /* 0x00000000000579c3 */ /* 0x000ea20000002500 */
[----:B------:R-:W4:Y:S01]  /*0c30*/  LDCU UR8, c[0x0][0x3a0] ;  /* 0x00007400ff0877ac */ /* 0x000f220008000800 */
[----:B-1----:R-:W-:Y:S01]  /*0c40*/  SHF.R.U32.HI R25, RZ, 0x1, R24 ;  /* 0x00000001ff197819 */ /* 0x002fe20000011618 */
[----:B--2---:R-:W-:Y:S01]  /*0c50*/  UIMAD UR4, UR4, UR9, UR5 ;  /* 0x00000009040472a4 */ /* 0x004fe2000f8e0205 */
[----:B------:R-:W-:Y:S01]  /*0c60*/  SHF.L.U32 R24, R24, 0x3, RZ ;  /* 0x0000000318187819 */ /* 0x000fe200000006ff */
[----:B------:R-:W1:Y:S01]  /*0c70*/  LDCU UR5, c[0x0][0x38c] ;  /* 0x00007180ff0577ac */ /* 0x000e620008000800 */
[----:B------:R-:W-:-:S02]  /*0c80*/  LOP3.LUT R25, R25, 0x1f8, RZ, 0xc0, !PT ;  /* 0x000001f819197812 */ /* 0x000fc400078ec0ff */
[----:B------:R-:W-:Y:S01]  /*0c90*/  LOP3.LUT R24, R24, 0x78, RZ, 0xc0, !PT ;  /* 0x0000007818187812 */ /* 0x000fe200078ec0ff */
[----:B------:R-:W-:-:S04]  /*0ca0*/  USHF.L.U32 UR4, UR4, 0x7, URZ ;  /* 0x0000000704047899 */ /* 0x000fc800080006ff */
[----:B------:R-:W-:-:S05]  /*0cb0*/  IMAD R36, R25, UR9, R24 ;  /* 0x0000000919247c24 */ /* 0x000fca000f8e0218 */
[----:B------:R-:W-:-:S04]  /*0cc0*/  IADD3 R24, P0, PT, R36, UR4, RZ ;  /* 0x0000000424187c10 */ /* 0x000fc8000ff1e0ff */
[----:B------:R-:W-:Y:S02]  /*0cd0*/  LEA.HI.X.SX32 R25, R36, RZ, 0x1, P0 ;  /* 0x000000ff24197211 */ /* 0x000fe400000f0eff */
[----:B---3--:R-:W-:-:S04]  /*0ce0*/  LEA R88, P0, R24, UR6, 0x2 ;  /* 0x0000000618587c11 */ /* 0x008fc8000f8010ff */
[----:B------:R-:W-:-:S05]  /*0cf0*/  LEA.HI.X R89, R24, UR7, R25, 0x2, P0 ;  /* 0x0000000718597c11 */ /* 0x000fca00080f1419 */
[----:B0-----:R-:W4:Y:S04]  /*0d00*/  LDG.E.128 R28, desc[UR14][R88.64] ;  /* 0x0000000e581c7981 */ /* 0x001f28000c1e1d00 */
[----:B------:R-:W2:Y:S01]  /*0d10*/  LDG.E.128 R24, desc[UR14][R88.64+0x10] ;  /* 0x0000100e58187981 */ /* 0x000ea2000c1e1d00 */
[----:B------:R-:W-:Y:S01]  /*0d20*/  IADD3 R36, PT, PT, R36, UR9, RZ ;  /* 0x0000000924247c10 */ /* 0x000fe2000fffe0ff */
[----:B-1----:R-:W-:Y:S01]  /*0d30*/  FMUL R67, R67, UR5 ;  /* 0x0000000543437c20 */ /* 0x002fe20008400000 */
[----:B------:R-:W-:Y:S01]  /*0d40*/  FMUL R71, R71, UR5 ;  /* 0x0000000547477c20 */ /* 0x000fe20008400000 */
[----:B------:R-:W-:Y:S01]  /*0d50*/  FMUL R34, R73, UR5 ;  /* 0x0000000549227c20 */ /* 0x000fe20008400000 */
[----:B------:R-:W-:Y:S01]  /*0d60*/  IADD3 R32, P0, PT, R36, UR4, RZ ;  /* 0x0000000424207c10 */ /* 0x000fe2000ff1e0ff */
[----:B------:R-:W-:Y:S01]  /*0d70*/  FMUL R63, R63, UR5 ;  /* 0x000000053f3f7c20 */ /* 0x000fe20008400000 */
[----:B------:R-:W-:Y:S01]  /*0d80*/  FMUL R84, R84, UR5 ;  /* 0x0000000554547c20 */ /* 0x000fe20008400000 */
[----:B------:R-:W-:Y:S01]  /*0d90*/  FMUL R65, R65, UR5 ;  /* 0x0000000541417c20 */ /* 0x000fe20008400000 */
[----:B------:R-:W-:Y:S01]  /*0da0*/  LEA.HI.X.SX32 R33, R36, RZ, 0x1, P0 ;  /* 0x000000ff24217211 */ /* 0x000fe200000f0eff */
[----:B------:R-:W-:Y:S01]  /*0db0*/  FMUL R86, R86, UR5 ;  /* 0x0000000556567c20 */ /* 0x000fe20008400000 */
[----:B------:R-:W-:-:S04]  /*0dc0*/  LEA R38, P0, R32, UR6, 0x2 ;  /* 0x0000000620267c11 */ /* 0x000fc8000f8010ff */
[----:B------:R-:W-:Y:S01]  /*0dd0*/  LEA.HI.X R39, R32, UR7, R33, 0x2, P0 ;  /* 0x0000000720277c11 */ /* 0x000fe200080f1421 */
[----:B------:R-:W-:Y:S01]  /*0de0*/  FMUL R32, R69, UR5 ;  /* 0x0000000545207c20 */ /* 0x000fe20008400000 */
[----:B----4-:R-:W-:-:S03]  /*0df0*/  FFMA R28, R28, UR8, R67 ;  /* 0x000000081c1c7c23 */ /* 0x010fc60008000043 */
[----:B------:R-:W-:Y:S01]  /*0e00*/  FFMA R29, R29, UR8, R32 ;  /* 0x000000081d1d7c23 */ /* 0x000fe20008000020 */
[----:B------:R-:W-:Y:S01]  /*0e10*/  FFMA R30, R30, UR8, R71 ;  /* 0x000000081e1e7c23 */ /* 0x000fe20008000047 */
[----:B------:R-:W-:Y:S01]  /*0e20*/  FFMA R31, R31, UR8, R34 ;  /* 0x000000081f1f7c23 */ /* 0x000fe20008000022 */
[----:B--2---:R-:W-:Y:S01]  /*0e30*/  FFMA R24, R24, UR8, R63 ;  /* 0x0000000818187c23 */ /* 0x004fe2000800003f */
[----:B------:R-:W-:Y:S01]  /*0e40*/  FFMA R25, R25, UR8, R84 ;  /* 0x0000000819197c23 */ /* 0x000fe20008000054 */
[----:B------:R-:W-:Y:S01]  /*0e50*/  FFMA R26, R26, UR8, R65 ;  /* 0x000000081a1a7c23 */ /* 0x000fe20008000041 */
[----:B------:R-:W-:Y:S01]  /*0e60*/  FFMA R27, R27, UR8, R86 ;  /* 0x000000081b1b7c23 */ /* 0x000fe20008000056 */
[----:B------:R-:W-:Y:S04]  /*0e70*/  STG.E.128 desc[UR14][R88.64], R28 ;  /* 0x0000001c58007986 */ /* 0x000fe8000c101d0e */
[----:B------:R0:W-:Y:S04]  /*0e80*/  STG.E.128 desc[UR14][R88.64+0x10], R24 ;  /* 0x0000101858007986 */ /* 0x0001e8000c101d0e */
[----:B------:R-:W2:Y:S01]  /*0e90*/  LDG.E.128 R32, desc[UR14][R38.64] ;  /* 0x0000000e26207981 */ /* 0x000ea2000c1e1d00 */
[----:B------:R-:W-:Y:S01]  /*0ea0*/  IADD3 R63, PT, PT, R36, 0x4, RZ ;  /* 0x00000004243f7810 */ /* 0x000fe20007ffe0ff */
[----:B------:R-:W-:Y:S01]  /*0eb0*/  FMUL R37, R76, UR5 ;  /* 0x000000054c257c20 */ /* 0x000fe20008400000 */
[----:B------:R-:W-:Y:S01]  /*0ec0*/  FMUL R78, R78, UR5 ;  /* 0x000000054e4e7c20 */ /* 0x000fe20008400000 */
[----:B------:R-:W-:Y:S01]  /*0ed0*/  FMUL R82, R82, UR5 ;  /* 0x0000000552527c20 */ /* 0x000fe20008400000 */
[----:B------:R-:W-:-:S04]  /*0ee0*/  IADD3 R65, P0, PT, R63, UR4, RZ ;  /* 0x000000043f417c10 */ /* 0x000fc8000ff1e0ff */
[----:B------:R-:W-:Y:S02]  /*0ef0*/  LEA.HI.X.SX32 R86, R63, RZ, 0x1, P0 ;  /* 0x000000ff3f567211 */ /* 0x000fe400000f0eff */
[----:B------:R-:W-:-:S04]  /*0f00*/  LEA R84, P0, R65, UR6, 0x2 ;  /* 0x0000000641547c11 */ /* 0x000fc8000f8010ff */
[----:B------:R-:W-:Y:S01]  /*0f10*/  LEA.HI.X R85, R65, UR7, R86, 0x2, P0 ;  /* 0x0000000741557c11 */ /* 0x000fe200080f1456 */
[----:B------:R-:W-:Y:S01]  /*0f20*/  FMUL R65, R80, UR5 ;  /* 0x0000000550417c20 */ /* 0x000fe20008400000 */
[----:B--2---:R-:W-:Y:S01]  /*0f30*/  FFMA R32, R32, UR8, R37 ;  /* 0x0000000820207c23 */ /* 0x004fe20008000025 */
[----:B------:R-:W-:Y:S02]  /*0f40*/  FFMA R33, R33, UR8, R78 ;  /* 0x0000000821217c23 */ /* 0x000fe4000800004e */
[----:B------:R-:W-:Y:S01]  /*0f50*/  FFMA R34, R34, UR8, R65 ;  /* 0x0000000822227c23 */ /* 0x000fe20008000041 */
[----:B------:R-:W-:-:S05]  /*0f60*/  FFMA R35, R35, UR8, R82 ;  /* 0x0000000823237c23 */ /* 0x000fca0008000052 */
[----:B------:R1:W-:Y:S04]  /*0f70*/  STG.E.128 desc[UR14][R38.64], R32 ;  /* 0x0000002026007986 */ /* 0x0003e8000c101d0e */
[----:B0-----:R-:W2:Y:S01]  /*0f80*/  LDG.E.128 R24, desc[UR14][R84.64] ;  /* 0x0000000e54187981 */ /* 0x001ea2000c1e1d00 */
[----:B------:R-:W-:Y:S01]  /*0f90*/  IADD3 R65, PT, PT, R36, UR9, RZ ;  /* 0x0000000924417c10 */ /* 0x000fe2000fffe0ff */
[----:B------:R-:W-:Y:S01]  /*0fa0*/  FMUL R29, R70, UR5 ;  /* 0x00000005461d7c20 */ /* 0x000fe20008400000 */
[----:B------:R-:W-:Y:S01]  /*0fb0*/  FMUL R72, R72, UR5 ;  /* 0x0000000548487c20 */ /* 0x000fe20008400000 */
[----:B------:R-:W-:Y:S01]  /*0fc0*/  FMUL R61, R61, UR5 ;  /* 0x000000053d3d7c20 */ /* 0x000fe20008400000 */
[----:B------:R-:W-:Y:S01]  /*0fd0*/  IADD3 R28, P0, PT, R65, UR4, RZ ;  /* 0x00000004411c7c10 */ /* 0x000fe2000ff1e0ff */
[----:B------:R-:W-:-:S03]  /*0fe0*/  FMUL R74, R74, UR5 ;  /* 0x000000054a4a7c20 */ /* 0x000fc60008400000 */
[----:B------:R-:W-:Y:S02]  /*0ff0*/  LEA.HI.X.SX32 R31, R65, RZ, 0x1, P0 ;  /* 0x000000ff411f7211 */ /* 0x000fe400000f0eff */
[----:B------:R-:W-:-:S04]  /*1000*/  LEA R36, P0, R28, UR6, 0x2 ;  /* 0x000000061c247c11 */ /* 0x000fc8000f8010ff */
[----:B------:R-:W-:Y:S01]  /*1010*/  LEA.HI.X R37, R28, UR7, R31, 0x2, P0 ;  /* 0x000000071c257c11 */ /* 0x000fe200080f141f */
[----:B--2---:R-:W-:Y:S01]  /*1020*/  FFMA R24, R24, UR8, R29 ;  /* 0x0000000818187c23 */ /* 0x004fe2000800001d */
[----:B------:R-:W-:Y:S01]  /*1030*/  FFMA R25, R25, UR8, R72 ;  /* 0x0000000819197c23 */ /* 0x000fe20008000048 */
[----:B------:R-:W-:Y:S01]  /*1040*/  FFMA R26, R26, UR8, R61 ;  /* 0x000000081a1a7c23 */ /* 0x000fe2000800003d */
[----:B------:R-:W-:-:S05]  /*1050*/  FFMA R27, R27, UR8, R74 ;  /* 0x000000081b1b7c23 */ /* 0x000fca000800004a */
[----:B------:R0:W-:Y:S04]  /*1060*/  STG.E.128 desc[UR14][R84.64], R24 ;  /* 0x0000001854007986 */ /* 0x0001e8000c101d0e */
[----:B------:R-:W2:Y:S01]  /*1070*/  LDG.E.128 R28, desc[UR14][R36.64] ;  /* 0x0000000e241c7981 */ /* 0x000ea2000c1e1d00 */
[----:B------:R-:W-:Y:S01]  /*1080*/  IADD3 R63, PT, PT, R63, UR9, RZ ;  /* 0x000000093f3f7c10 */ /* 0x000fe2000fffe0ff */
[----:B------:R-:W-:Y:S01]  /*1090*/  FMUL R53, R53, UR5 ;  /* 0x0000000535357c20 */ /* 0x000fe20008400000 */
[----:B------:R-:W-:Y:S01]  /*10a0*/  FMUL R57, R57, UR5 ;  /* 0x0000000539397c20 */ /* 0x000fe20008400000 */
[----:B-1----:R-:W-:Y:S01]  /*10b0*/  FMUL R38, R59, UR5 ;  /* 0x000000053b267c20 */ /* 0x002fe20008400000 */
[----:B------:R-:W-:-:S04]  /*10c0*/  IADD3 R33, P0, PT, R63, UR4, RZ ;  /* 0x000000043f217c10 */ /* 0x000fc8000ff1e0ff */
[----:B------:R-:W-:Y:S02]  /*10d0*/  LEA.HI.X.SX32 R34, R63, RZ, 0x1, P0 ;  /* 0x000000ff3f227211 */ /* 0x000fe400000f0eff */
[----:B------:R-:W-:-:S04]  /*10e0*/  LEA R32, P0, R33, UR6, 0x2 ;  /* 0x0000000621207c11 */ /* 0x000fc8000f8010ff */
[----:B------:R-:W-:Y:S01]  /*10f0*/  LEA.HI.X R33, R33, UR7, R34, 0x2, P0 ;  /* 0x0000000721217c11 */ /* 0x000fe200080f1422 */
[----:B------:R-:W-:Y:S01]  /*1100*/  FMUL R34, R55, UR5 ;  /* 0x0000000537227c20 */ /* 0x000fe20008400000 */
[----:B--2---:R-:W-:-:S03]  /*1110*/  FFMA R28, R28, UR8, R53 ;  /* 0x000000081c1c7c23 */ /* 0x004fc60008000035 */
[----:B------:R-:W-:Y:S01]  /*1120*/  FFMA R29, R29, UR8, R34 ;  /* 0x000000081d1d7c23 */ /* 0x000fe20008000022 */
        /* <DEDUP_REMOVED lines=18> */
[----:B-1----:R-:W2:Y:S01]  /*1250*/  LDG.E.128 R28, desc[UR14][R34.64] ;  /* 0x0000000e221c7981 */ /* 0x002ea2000c1e1d00 */
        /* <DEDUP_REMOVED lines=73> */
[----:B------:R-:W-:Y:S04]  /*16f0*/  STG.E.128 desc[UR14][R36.64], R28 ;  /* 0x0000001c24007986 */ /* 0x000fe8000c101d0e */
[----:B------:R-:W2:Y:S01]  /*1700*/  LDG.E.128 R20, desc[UR14][R32.64] ;  /* 0x0000000e20147981 */ /* 0x000ea2000c1e1d00 */
[----:B------:R-:W-:Y:S01]  /*1710*/  IADD3 R65, PT, PT, R65, UR9, RZ ;  /* 0x0000000941417c10 */ /* 0x000fe2000fffe0ff */
[----:B------:R-:W-:Y:S01]  /*1720*/  FMUL R19, R14, UR5 ;  /* 0x000000050e137c20 */ /* 0x000fe20008400000 */
[----:B------:R-:W-:Y:S01]  /*1730*/  FMUL R18, R18, UR5 ;  /* 0x0000000512127c20 */ /* 0x000fe20008400000 */
[----:B------:R-:W-:Y:S01]  /*1740*/  FMUL R15, R15, UR5 ;  /* 0x000000050f0f7c20 */ /* 0x000fe20008400000 */
[----:B0-----:R-:W-:Y:S01]  /*1750*/  IADD3 R24, P0, PT, R65, UR4, RZ ;  /* 0x0000000441187c10 */ /* 0x001fe2000ff1e0ff */
        /* <DEDUP_REMOVED lines=38> */
[----:B------:R-:W-:Y:S04]  /*19c0*/  STG.E.128 desc[UR14][R14.64], R20 ;  /* 0x000000140e007986 */ /* 0x000fe8000c101d0e */
        /* <DEDUP_REMOVED lines=16> */
[----:B------:R-:W-:Y:S01]  /*1ad0*/  FMUL R3, R2, UR5 ;  /* 0x0000000502037c20 */ /* 0x000fe20008400000 */
[----:B------:R-:W-:Y:S01]  /*1ae0*/  FMUL R44, R44, UR5 ;  /* 0x000000052c2c7c20 */ /* 0x000fe20008400000 */
[----:B------:R-:W-:Y:S01]  /*1af0*/  FMUL R17, R17, UR5 ;  /* 0x0000000511117c20 */ /* 0x000fe20008400000 */
[----:B------:R-:W-:Y:S01]  /*1b00*/  FMUL R46, R46, UR5 ;  /* 0x000000052e2e7c20 */ /* 0x000fe20008400000 */
[----:B--2---:R-:W-:Y:S01]  /*1b10*/  FFMA R4, R4, UR8, R3 ;  /* 0x0000000804047c23 */ /* 0x004fe20008000003 */
[----:B------:R-:W-:Y:S01]  /*1b20*/  FFMA R5, R5, UR8, R44 ;  /* 0x0000000805057c23 */ /* 0x000fe2000800002c */
[----:B------:R-:W-:Y:S01]  /*1b30*/  FFMA R6, R6, UR8, R17 ;  /* 0x0000000806067c23 */ /* 0x000fe20008000011 */
[----:B------:R-:W-:-:S05]  /*1b40*/  FFMA R7, R7, UR8, R46 ;  /* 0x0000000807077c23 */ /* 0x000fca000800002e */
[----:B------:R-:W-:Y:S01]  /*1b50*/  STG.E.128 desc[UR14][R10.64], R4 ;  /* 0x000000040a007986 */ /* 0x000fe2000c101d0e */
[----:B------:R-:W-:Y:S05]  /*1b60*/  EXIT ;  /* 0x000000000000794d */ /* 0x000fea0003800000 */
.L_x_3:
[----:B------:R-:W-:-:S00]  /*1b70*/  BRA `(.L_x_3) ;  /* 0xfffffffc00fc7947 */ /* 0x000fc0000383ffff */
[----:B------:R-:W-:-:S00]  /*1b80*/  NOP ;  /* 0x0000000000007918 */ /* 0x000fc00000000000 */
[----:B------:R-:W-:-:S00]  /*1b90*/  NOP ;  /* 0x0000000000007918 */ /* 0x000fc00000000000 */
[----:B------:R-:W-:-:S00]  /*1ba0*/  NOP ;  /* 0x0000000000007918 */ /* 0x000fc00000000000 */
[----:B------:R-:W-:-:S00]  /*1bb0*/  NOP ;  /* 0x0000000000007918 */ /* 0x000fc00000000000 */
[----:B------:R-:W-:-:S00]  /*1bc0*/  NOP ;  /* 0x0000000000007918 */ /* 0x000fc00000000000 */
[----:B------:R-:W-:-:S00]  /*1bd0*/  NOP ;  /* 0x0000000000007918 */ /* 0x000fc00000000000 */
[----:B------:R-:W-:-:S00]  /*1be0*/  NOP ;  /* 0x0000000000007918 */ /* 0x000fc00000000000 */
[----:B------:R-:W-:-:S00]  /*1bf0*/  NOP ;  /* 0x0000000000007918 */ /* 0x000fc00000000000 */
.L_x_4:


//--------------------- .nv.shared._ZN2k523sgemm_transposed_kernelILi128ELi128ELi16ELi8ELi8EEEviiifPfS1_fS1_ --------------------------
	.section	.nv.shared._ZN2k523sgemm_transposed_kernelILi128ELi128ELi16ELi8ELi8EEEviiifPfS1_fS1_,"aw",@nobits
	.sectionflags	@""
	.align	4
.nv.shared._ZN2k523sgemm_transposed_kernelILi128ELi128ELi16ELi8ELi8EEEviiifPfS1_fS1_:
	.zero		17408


//--------------------- .nv.shared.reserved.0     --------------------------
	.section	.nv.shared.reserved.0,"aw",@nobits
	.weak		__nv_reservedSMEM_offset_0_alias
	.size		__nv_reservedSMEM_offset_0_alias, 0, 64
	.other		__nv_reservedSMEM_offset_0_alias,@"STO_CUDA_RESERVED_SHARED STV_DEFAULT"
__nv_reservedSMEM_offset_0_alias:
	.zero		0
	.zero		64


//--------------------- .nv.constant0._ZN2k523sgemm_transposed_kernelILi128ELi128ELi16ELi8ELi8EEEviiifPfS1_fS1_ --------------------------
	.section	.nv.constant0._ZN2k523sgemm_transposed_kernelILi128ELi128ELi16ELi8ELi8EEEviiifPfS1_fS1_,"a",@progbits
	.sectionflags	@""
	.align	4
.nv.constant0._ZN2k523sgemm_transposed_kernelILi128ELi128ELi16ELi8ELi8EEEviiifPfS1_fS1_:
	.zero		944


//--------------------- SYMBOLS --------------------------

	.type		.nv.reservedSmem.offset0,@object
	.size		.nv.reservedSmem.offset0,0x4
	.type		.nv.reservedSmem.cap,@object
	.size		.nv.reservedSmem.cap,0x4
